//
// Generated by NVIDIA NVVM Compiler
//
// Compiler Build ID: CL-36424714
// Cuda compilation tools, release 13.0, V13.0.88
// Based on NVVM 20.0.0
//

.version 9.0
.target sm_100
.address_size 64

	// .globl	_Z7LaplacePfPi

.visible .entry _Z7LaplacePfPi(
	.param .u64 .ptr .align 1 _Z7LaplacePfPi_param_0,
	.param .u64 .ptr .align 1 _Z7LaplacePfPi_param_1
)
{
	.reg .pred 	%p<11>;
	.reg .b32 	%r<12>;
	.reg .b32 	%f<9>;
	.reg .b64 	%rd<8>;

	ld.param.u64 	%rd3, [_Z7LaplacePfPi_param_0];
	ld.param.u64 	%rd4, [_Z7LaplacePfPi_param_1];
	cvta.to.global.u64 	%rd5, %rd3;
	cvta.to.global.u64 	%rd6, %rd4;
	mov.u32 	%r1, %tid.x;
	mul.wide.u32 	%rd7, %r1, 4;
	add.s64 	%rd1, %rd6, %rd7;
	add.s64 	%rd2, %rd5, %rd7;
	ld.global.u32 	%r2, [%rd1];
	setp.ne.s32 	%p1, %r2, 0;
	@%p1 bra 	$L__BB0_11;
	ld.global.f32 	%f2, [%rd2+4];
	ld.global.f32 	%f3, [%rd2+-4];
	add.f32 	%f4, %f2, %f3;
	ld.global.f32 	%f5, [%rd2+8192];
	add.f32 	%f6, %f4, %f5;
	ld.global.f32 	%f7, [%rd2+-8192];
	add.f32 	%f8, %f6, %f7;
	mul.f32 	%f1, %f8, 0f3E800000;
	st.global.f32 	[%rd2], %f1;
	ld.global.u32 	%r3, [%rd1];
	setp.ne.s32 	%p2, %r3, 0;
	@%p2 bra 	$L__BB0_11;
	st.global.f32 	[%rd2], %f1;
	ld.global.u32 	%r4, [%rd1];
	setp.ne.s32 	%p3, %r4, 0;
	@%p3 bra 	$L__BB0_11;
	st.global.f32 	[%rd2], %f1;
	ld.global.u32 	%r5, [%rd1];
	setp.ne.s32 	%p4, %r5, 0;
	@%p4 bra 	$L__BB0_11;
	st.global.f32 	[%rd2], %f1;
	ld.global.u32 	%r6, [%rd1];
	setp.ne.s32 	%p5, %r6, 0;
	@%p5 bra 	$L__BB0_11;
	st.global.f32 	[%rd2], %f1;
	ld.global.u32 	%r7, [%rd1];
	setp.ne.s32 	%p6, %r7, 0;
	@%p6 bra 	$L__BB0_11;
	st.global.f32 	[%rd2], %f1;
	ld.global.u32 	%r8, [%rd1];
	setp.ne.s32 	%p7, %r8, 0;
	@%p7 bra 	$L__BB0_11;
	st.global.f32 	[%rd2], %f1;
	ld.global.u32 	%r9, [%rd1];
	setp.ne.s32 	%p8, %r9, 0;
	@%p8 bra 	$L__BB0_11;
	st.global.f32 	[%rd2], %f1;
	ld.global.u32 	%r10, [%rd1];
	setp.ne.s32 	%p9, %r10, 0;
	@%p9 bra 	$L__BB0_11;
	st.global.f32 	[%rd2], %f1;
	ld.global.u32 	%r11, [%rd1];
	setp.ne.s32 	%p10, %r11, 0;
	@%p10 bra 	$L__BB0_11;
	st.global.f32 	[%rd2], %f1;
$L__BB0_11:
	ret;

}


// ===== COMPILED SASS (sm_100) =====

	.target	sm_100

	.elftype	@"ET_EXEC"


//--------------------- .note.nv.tkinfo           --------------------------
	.section	.note.nv.tkinfo,"",@"SHT_NOTE"
	.sectionflags	@"SHF_NOTE_NV_TKINFO"
	.tkinfo
        /*0018*/ 	.word	0x00000002
        /*0030*/ 	.string	""
        /*0030*/ 	.string	"ptxas"
        /*0030*/ 	.string	"Cuda compilation tools, release 13.0, V13.0.88"
        /*0030*/ 	.string	"Build cuda_13.0.r13.0/compiler.36424714_0"
        /*0030*/ 	.string	"-arch sm_100 -m 64 "



//--------------------- .note.nv.cuinfo           --------------------------
	.section	.note.nv.cuinfo,"",@"SHT_NOTE"
	.sectionflags	@"SHF_NOTE_NV_CUINFO"
        /*0018*/ 	.short	0x0002
        /*001a*/ 	.short	0x0064
        /*001c*/ 	.short	0x0082
	.zero		2


//--------------------- .nv.info                  --------------------------
	.section	.nv.info,"",@"SHT_CUDA_INFO"
	.align	4


	//----- nvinfo : EIATTR_REGCOUNT
	.align		4
        /*0000*/ 	.byte	0x04, 0x2f
        /*0002*/ 	.short	(.L_1 - .L_0)
	.align		4
.L_0:
        /*0004*/ 	.word	index@(_Z7LaplacePfPi)
        /*0008*/ 	.word	0x0000000e


	//----- nvinfo : EIATTR_FRAME_SIZE
	.align		4
.L_1:
        /*000c*/ 	.byte	0x04, 0x11
        /*000e*/ 	.short	(.L_3 - .L_2)
	.align		4
.L_2:
        /*0010*/ 	.word	index@(_Z7LaplacePfPi)
        /*0014*/ 	.word	0x00000000


	//----- nvinfo : EIATTR_MIN_STACK_SIZE
	.align		4
.L_3:
        /*0018*/ 	.byte	0x04, 0x12
        /*001a*/ 	.short	(.L_5 - .L_4)
	.align		4
.L_4:
        /*001c*/ 	.word	index@(_Z7LaplacePfPi)
        /*0020*/ 	.word	0x00000000
.L_5:


//--------------------- .nv.compat                --------------------------
	.section	.nv.compat,"",@"SHT_CUDA_COMPAT_INFO"
	.align	4
        /*0000*/ 	.byte	0x02, 0x09, 0x00, 0x00, 0x02, 0x02, 0x01, 0x00, 0x02, 0x05, 0x05, 0x00, 0x03, 0x07, 0x01, 0x01
        /*0010*/ 	.byte	0x02, 0x03, 0x00, 0x00, 0x02, 0x06, 0x01, 0x00, 0x04, 0x0b, 0x08, 0x00, 0x09, 0x00, 0x00, 0x00
        /*0020*/ 	.byte	0x00, 0x00, 0x00, 0x00


//--------------------- .nv.info._Z7LaplacePfPi   --------------------------
	.section	.nv.info._Z7LaplacePfPi,"",@"SHT_CUDA_INFO"
	.sectionflags	@""
	.align	4


	//----- nvinfo : EIATTR_CUDA_API_VERSION
	.align		4
        /*0000*/ 	.byte	0x04, 0x37
        /*0002*/ 	.short	(.L_7 - .L_6)
.L_6:
        /*0004*/ 	.word	0x00000082


	//----- nvinfo : EIATTR_KPARAM_INFO
	.align		4
.L_7:
        /*0008*/ 	.byte	0x04, 0x17
        /*000a*/ 	.short	(.L_9 - .L_8)
.L_8:
        /*000c*/ 	.word	0x00000000
        /*0010*/ 	.short	0x0001
        /*0012*/ 	.short	0x0008
        /*0014*/ 	.byte	0x00, 0xf5, 0x21, 0x00


	//----- nvinfo : EIATTR_KPARAM_INFO
	.align		4
.L_9:
        /*0018*/ 	.byte	0x04, 0x17
        /*001a*/ 	.short	(.L_11 - .L_10)
.L_10:
        /*001c*/ 	.word	0x00000000
        /*0020*/ 	.short	0x0000
        /*0022*/ 	.short	0x0000
        /*0024*/ 	.byte	0x00, 0xf5, 0x21, 0x00


	//----- nvinfo : EIATTR_SPARSE_MMA_MASK
	.align		4
.L_11:
        /*0028*/ 	.byte	0x03, 0x50
        /*002a*/ 	.short	0x0000


	//----- nvinfo : EIATTR_MAXREG_COUNT
	.align		4
        /*002c*/ 	.byte	0x03, 0x1b
        /*002e*/ 	.short	0x00ff


	//----- nvinfo : EIATTR_MERCURY_ISA_VERSION
	.align		4
        /*0030*/ 	.byte	0x03, 0x5f
        /*0032*/ 	.short	0x0101


	//----- nvinfo : EIATTR_VRC_CTA_INIT_COUNT
	.align		4
        /*0034*/ 	.byte	0x02, 0x4a
	.zero		1
	.zero		1


	//----- nvinfo : EIATTR_EXIT_INSTR_OFFSETS
	.align		4
        /*0038*/ 	.byte	0x04, 0x1c
        /*003a*/ 	.short	(.L_13 - .L_12)


	//   ....[0]....
.L_12:
        /*003c*/ 	.word	0x00000090


	//   ....[1]....
        /*0040*/ 	.word	0x00000150


	//   ....[2]....
        /*0044*/ 	.word	0x00000190


	//   ....[3]....
        /*0048*/ 	.word	0x000001d0


	//   ....[4]....
        /*004c*/ 	.word	0x00000210


	//   ....[5]....
        /*0050*/ 	.word	0x00000250


	//   ....[6]....
        /*0054*/ 	.word	0x00000290


	//   ....[7]....
        /*0058*/ 	.word	0x000002d0


	//   ....[8]....
        /*005c*/ 	.word	0x00000310


	//   ....[9]....
        /*0060*/ 	.word	0x00000350


	//   ....[10]....
        /*0064*/ 	.word	0x00000370


	//----- nvinfo : EIATTR_CBANK_PARAM_SIZE
	.align		4
.L_13:
        /*0068*/ 	.byte	0x03, 0x19
        /*006a*/ 	.short	0x0010


	//----- nvinfo : EIATTR_PARAM_CBANK
	.align		4
        /*006c*/ 	.byte	0x04, 0x0a
        /*006e*/ 	.short	(.L_15 - .L_14)
	.align		4
.L_14:
        /*0070*/ 	.word	index@(.nv.constant0._Z7LaplacePfPi)
        /*0074*/ 	.short	0x0380
        /*0076*/ 	.short	0x0010


	//----- nvinfo : EIATTR_SW_WAR
	.align		4
.L_15:
        /*0078*/ 	.byte	0x04, 0x36
        /*007a*/ 	.short	(.L_17 - .L_16)
.L_16:
        /*007c*/ 	.word	0x00000008
.L_17:


//--------------------- .nv.callgraph             --------------------------
	.section	.nv.callgraph,"",@"SHT_CUDA_CALLGRAPH"
	.align	4
	.sectionentsize	8
	.align		4
        /*0000*/ 	.word	0x00000000
	.align		4
        /*0004*/ 	.word	0xffffffff
	.align		4
        /*0008*/ 	.word	0x00000000
	.align		4
        /*000c*/ 	.word	0xfffffffe
	.align		4
        /*0010*/ 	.word	0x00000000
	.align		4
        /*0014*/ 	.word	0xfffffffd
	.align		4
        /*0018*/ 	.word	0x00000000
	.align		4
        /*001c*/ 	.word	0xfffffffc


//--------------------- .text._Z7LaplacePfPi      --------------------------
	.section	.text._Z7LaplacePfPi,"ax",@progbits
	.align	128
        .global         _Z7LaplacePfPi
        .type           _Z7LaplacePfPi,@function
        .size           _Z7LaplacePfPi,(.L_x_1 - _Z7LaplacePfPi)
        .other          _Z7LaplacePfPi,@"STO_CUDA_ENTRY STV_DEFAULT"
_Z7LaplacePfPi:
.text._Z7LaplacePfPi:
[----:B------:R-:W-:Y:S01]  /*0000*/  LDC R1, c[0x0][0x37c] ;  /* 0x0000df00ff017b82 */ /* 0x000fe20000000800 */
[----:B------:R-:W0:Y:S07]  /*0010*/  S2R R7, SR_TID.X ;  /* 0x0000000000077919 */ /* 0x000e2e0000002100 */
[----:B------:R-:W0:Y:S01]  /*0020*/  LDC.64 R2, c[0x0][0x388] ;  /* 0x0000e200ff027b82 */ /* 0x000e220000000a00 */
[----:B------:R-:W1:Y:S07]  /*0030*/  LDCU.64 UR4, c[0x0][0x358] ;  /* 0x00006b00ff0477ac */ /* 0x000e6e0008000a00 */
[----:B------:R-:W2:Y:S01]  /*0040*/  LDC.64 R4, c[0x0][0x380] ;  /* 0x0000e000ff047b82 */ /* 0x000ea20000000a00 */
[----:B0-----:R-:W-:-:S05]  /*0050*/  IMAD.WIDE.U32 R2, R7, 0x4, R2 ;  /* 0x0000000407027825 */ /* 0x001fca00078e0002 */
[----:B-1----:R-:W3:Y:S01]  /*0060*/  LDG.E R0, desc[UR4][R2.64] ;  /* 0x0000000402007981 */ /* 0x002ee2000c1e1900 */
[----:B--2---:R-:W-:Y:S01]  /*0070*/  IMAD.WIDE.U32 R4, R7, 0x4, R4 ;  /* 0x0000000407047825 */ /* 0x004fe200078e0004 */
[----:B---3--:R-:W-:-:S13]  /*0080*/  ISETP.NE.AND P0, PT, R0, RZ, PT ;  /* 0x000000ff0000720c */ /* 0x008fda0003f05270 */
[----:B------:R-:W-:Y:S05]  /*0090*/  @P0 EXIT ;  /* 0x000000000000094d */ /* 0x000fea0003800000 */
[----:B------:R-:W2:Y:S04]  /*00a0*/  LDG.E R0, desc[UR4][R4.64+0x4] ;  /* 0x0000040404007981 */ /* 0x000ea8000c1e1900 */
[----:B------:R-:W2:Y:S04]  /*00b0*/  LDG.E R7, desc[UR4][R4.64+-0x4] ;  /* 0xfffffc0404077981 */ /* 0x000ea8000c1e1900 */
[----:B------:R-:W3:Y:S04]  /*00c0*/  LDG.E R9, desc[UR4][R4.64+0x2000] ;  /* 0x0020000404097981 */ /* 0x000ee8000c1e1900 */
[----:B------:R-:W4:Y:S01]  /*00d0*/  LDG.E R11, desc[UR4][R4.64+-0x2000] ;  /* 0xffe00004040b7981 */ /* 0x000f22000c1e1900 */
[----:B--2---:R-:W-:-:S04]  /*00e0*/  FADD R0, R0, R7 ;  /* 0x0000000700007221 */ /* 0x004fc80000000000 */
[----:B---3--:R-:W-:-:S04]  /*00f0*/  FADD R0, R0, R9 ;  /* 0x0000000900007221 */ /* 0x008fc80000000000 */
[----:B----4-:R-:W-:-:S04]  /*0100*/  FADD R0, R0, R11 ;  /* 0x0000000b00007221 */ /* 0x010fc80000000000 */
[----:B------:R-:W-:-:S05]  /*0110*/  FMUL R7, R0, 0.25 ;  /* 0x3e80000000077820 */ /* 0x000fca0000400000 */
[----:B------:R0:W-:Y:S04]  /*0120*/  STG.E desc[UR4][R4.64], R7 ;  /* 0x0000000704007986 */ /* 0x0001e8000c101904 */
[----:B------:R-:W2:Y:S02]  /*0130*/  LDG.E R0, desc[UR4][R2.64] ;  /* 0x0000000402007981 */ /* 0x000ea4000c1e1900 */
[----:B--2---:R-:W-:-:S13]  /*0140*/  ISETP.NE.AND P0, PT, R0, RZ, PT ;  /* 0x000000ff0000720c */ /* 0x004fda0003f05270 */
[----:B0-----:R-:W-:Y:S05]  /*0150*/  @P0 EXIT ;  /* 0x000000000000094d */ /* 0x001fea0003800000 */
        /* <DEDUP_REMOVED lines=32> */
[----:B------:R-:W-:Y:S01]  /*0360*/  STG.E desc[UR4][R4.64], R7 ;  /* 0x0000000704007986 */ /* 0x000fe2000c101904 */
[----:B------:R-:W-:Y:S05]  /*0370*/  EXIT ;  /* 0x000000000000794d */ /* 0x000fea0003800000 */
.L_x_0:
[----:B------:R-:W-:-:S00]  /*0380*/  BRA `(.L_x_0) ;  /* 0xfffffffc00fc7947 */ /* 0x000fc0000383ffff */
[----:B------:R-:W-:-:S00]  /*0390*/  NOP ;  /* 0x0000000000007918 */ /* 0x000fc00000000000 */
        /* <DEDUP_REMOVED lines=14> */
.L_x_1:


//--------------------- .nv.shared.reserved.0     --------------------------
	.section	.nv.shared.reserved.0,"aw",@nobits
	.weak		__nv_reservedSMEM_offset_0_alias
	.size		__nv_reservedSMEM_offset_0_alias, 0, 64
	.other		__nv_reservedSMEM_offset_0_alias,@"STO_CUDA_RESERVED_SHARED STV_DEFAULT"
__nv_reservedSMEM_offset_0_alias:
	.zero		0
	.zero		64


//--------------------- .nv.constant0._Z7LaplacePfPi --------------------------
	.section	.nv.constant0._Z7LaplacePfPi,"a",@progbits
	.sectionflags	@""
	.align	4
.nv.constant0._Z7LaplacePfPi:
	.zero		912


//--------------------- SYMBOLS --------------------------

	.type		.nv.reservedSmem.offset0,@object
	.size		.nv.reservedSmem.offset0,0x4
